	.headerflags	@"EF_CUDA_TEXMODE_UNIFIED EF_CUDA_64BIT_ADDRESS EF_CUDA_ACCELERATORS EF_CUDA_SM90 EF_CUDA_VIRTUAL_SM(EF_CUDA_SM90)"
	.elftype	@"ET_EXEC"


//--------------------- .nv.info                  --------------------------
	.section	.nv.info,"",@"SHT_CUDA_INFO"
	.align	4


	//----- nvinfo : EIATTR_REGCOUNT
	.align		4
        /*0000*/ 	.byte	0x04, 0x2f
        /*0002*/ 	.short	(.L_1 - .L_0)
	.align		4
.L_0:
        /*0004*/ 	.word	index@(triton_poi_fused_convolution_leaky_relu_13)
        /*0008*/ 	.word	0x0000000c


	//----- nvinfo : EIATTR_MIN_STACK_SIZE
	.align		4
.L_1:
        /*000c*/ 	.byte	0x04, 0x12
        /*000e*/ 	.short	(.L_3 - .L_2)
	.align		4
.L_2:
        /*0010*/ 	.word	index@(triton_poi_fused_convolution_leaky_relu_13)
        /*0014*/ 	.word	0x00000000


	//----- nvinfo : EIATTR_FRAME_SIZE
	.align		4
.L_3:
        /*0018*/ 	.byte	0x04, 0x11
        /*001a*/ 	.short	(.L_5 - .L_4)
	.align		4
.L_4:
        /*001c*/ 	.word	index@(triton_poi_fused_convolution_leaky_relu_13)
        /*0020*/ 	.word	0x00000000


	//----- nvinfo : EIATTR_MIN_STACK_SIZE
	.align		4
.L_5:
        /*0024*/ 	.byte	0x04, 0x12
        /*0026*/ 	.short	(.L_7 - .L_6)
	.align		4
.L_6:
        /*0028*/ 	.word	index@(triton_poi_fused_convolution_leaky_relu_13)
        /*002c*/ 	.word	0x00000000
.L_7:


//--------------------- .nv.info.triton_poi_fused_convolution_leaky_relu_13 --------------------------
	.section	.nv.info.triton_poi_fused_convolution_leaky_relu_13,"",@"SHT_CUDA_INFO"
	.sectionflags	@""
	.align	4


	//----- nvinfo : EIATTR_CUDA_API_VERSION
	.align		4
        /*0000*/ 	.byte	0x04, 0x37
        /*0002*/ 	.short	(.L_9 - .L_8)
.L_8:
        /*0004*/ 	.word	0x0000007c


	//----- nvinfo : EIATTR_KPARAM_INFO
	.align		4
.L_9:
        /*0008*/ 	.byte	0x04, 0x17
        /*000a*/ 	.short	(.L_11 - .L_10)
.L_10:
        /*000c*/ 	.word	0x00000000
        /*0010*/ 	.short	0x0002
        /*0012*/ 	.short	0x0010
        /*0014*/ 	.byte	0x00, 0xf0, 0x11, 0x00


	//----- nvinfo : EIATTR_KPARAM_INFO
	.align		4
.L_11:
        /*0018*/ 	.byte	0x04, 0x17
        /*001a*/ 	.short	(.L_13 - .L_12)
.L_12:
        /*001c*/ 	.word	0x00000000
        /*0020*/ 	.short	0x0001
        /*0022*/ 	.short	0x0008
        /*0024*/ 	.byte	0x00, 0xf4, 0x21, 0x00


	//----- nvinfo : EIATTR_KPARAM_INFO
	.align		4
.L_13:
        /*0028*/ 	.byte	0x04, 0x17
        /*002a*/ 	.short	(.L_15 - .L_14)
.L_14:
        /*002c*/ 	.word	0x00000000
        /*0030*/ 	.short	0x0000
        /*0032*/ 	.short	0x0000
        /*0034*/ 	.byte	0x00, 0xf4, 0x21, 0x00


	//----- nvinfo : EIATTR_SPARSE_MMA_MASK
	.align		4
.L_15:
        /*0038*/ 	.byte	0x03, 0x50
        /*003a*/ 	.short	0x0000


	//----- nvinfo : EIATTR_MAXREG_COUNT
	.align		4
        /*003c*/ 	.byte	0x03, 0x1b
        /*003e*/ 	.short	0x00ff


	//----- nvinfo : EIATTR_EXIT_INSTR_OFFSETS
	.align		4
        /*0040*/ 	.byte	0x04, 0x1c
        /*0042*/ 	.short	(.L_17 - .L_16)


	//   ....[0]....
.L_16:
        /*0044*/ 	.word	0x000001b0


	//----- nvinfo : EIATTR_REQNTID
	.align		4
.L_17:
        /*0048*/ 	.byte	0x04, 0x10
        /*004a*/ 	.short	(.L_19 - .L_18)
.L_18:
        /*004c*/ 	.word	0x00000080
        /*0050*/ 	.word	0x00000001
        /*0054*/ 	.word	0x00000001


	//----- nvinfo : EIATTR_CBANK_PARAM_SIZE
	.align		4
.L_19:
        /*0058*/ 	.byte	0x03, 0x19
        /*005a*/ 	.short	0x0014


	//----- nvinfo : EIATTR_PARAM_CBANK
	.align		4
        /*005c*/ 	.byte	0x04, 0x0a
        /*005e*/ 	.short	(.L_21 - .L_20)
	.align		4
.L_20:
        /*0060*/ 	.word	index@(.nv.constant0.triton_poi_fused_convolution_leaky_relu_13)
        /*0064*/ 	.short	0x0210
        /*0066*/ 	.short	0x0014


	//----- nvinfo : EIATTR_SW_WAR
	.align		4
.L_21:
        /*0068*/ 	.byte	0x04, 0x36
        /*006a*/ 	.short	(.L_23 - .L_22)
.L_22:
        /*006c*/ 	.word	0x00000008
.L_23:


//--------------------- .nv.callgraph             --------------------------
	.section	.nv.callgraph,"",@"SHT_CUDA_CALLGRAPH"
	.align	4
	.sectionentsize	8
	.align		4
        /*0000*/ 	.word	0x00000000
	.align		4
        /*0004*/ 	.word	0xffffffff
	.align		4
        /*0008*/ 	.word	0x00000000
	.align		4
        /*000c*/ 	.word	0xfffffffe
	.align		4
        /*0010*/ 	.word	0x00000000
	.align		4
        /*0014*/ 	.word	0xfffffffd
	.align		4
        /*0018*/ 	.word	0x00000000
	.align		4
        /*001c*/ 	.word	0xfffffffc


//--------------------- .text.triton_poi_fused_convolution_leaky_relu_13 --------------------------
	.section	.text.triton_poi_fused_convolution_leaky_relu_13,"ax",@progbits
	.align	128
        .global         triton_poi_fused_convolution_leaky_relu_13
        .type           triton_poi_fused_convolution_leaky_relu_13,@function
        .size           triton_poi_fused_convolution_leaky_relu_13,(.L_x_1 - triton_poi_fused_convolution_leaky_relu_13)
        .other          triton_poi_fused_convolution_leaky_relu_13,@"STO_CUDA_ENTRY STV_DEFAULT"
triton_poi_fused_convolution_leaky_relu_13:
.text.triton_poi_fused_convolution_leaky_relu_13:
[----:B------:R-:W-:Y:S01]  /*0000*/  LDC R1, c[0x0][0x28] ;  /* 0x00000a00ff017b82 */ /* 0x000fe20000000800 */
[----:B------:R-:W1:Y:S07]  /*0010*/  S2R R0, SR_TID.X ;  /* 0x0000000000007919 */ /* 0x000e6e0000002100 */
[----:B------:R-:W2:Y:S01]  /*0020*/  LDC.64 R4, c[0x0][0x218] ;  /* 0x00008600ff047b82 */ /* 0x000ea20000000a00 */
[----:B------:R-:W-:Y:S01]  /*0030*/  ULDC.64 UR4, c[0x0][0x208] ;  /* 0x0000820000047ab9 */ /* 0x000fe20000000a00 */
[----:B------:R-:W3:Y:S06]  /*0040*/  S2R R7, SR_CTAID.X ;  /* 0x0000000000077919 */ /* 0x000eec0000002500 */
[----:B------:R-:W4:Y:S01]  /*0050*/  LDC.64 R2, c[0x0][0x210] ;  /* 0x00008400ff027b82 */ /* 0x000f220000000a00 */
[----:B-1----:R-:W-:Y:S01]  /*0060*/  IMAD.SHL.U32 R0, R0, 0x2, RZ ;  /* 0x0000000200007824 */ /* 0x002fe200078e00ff */
[----:B---3--:R-:W-:-:S04]  /*0070*/  SHF.R.S32.HI R6, RZ, 0x17, R7 ;  /* 0x00000017ff067819 */ /* 0x008fc80000011407 */
[----:B------:R-:W-:Y:S02]  /*0080*/  LOP3.LUT R0, R0, 0xfe, RZ, 0xc0, !PT ;  /* 0x000000fe00007812 */ /* 0x000fe400078ec0ff */
[----:B------:R-:W-:-:S03]  /*0090*/  SGXT R6, R6, 0x1 ;  /* 0x000000010606781a */ /* 0x000fc60000000200 */
[----:B------:R-:W-:-:S04]  /*00a0*/  IMAD R7, R7, 0x100, R0 ;  /* 0x0000010007077824 */ /* 0x000fc800078e0200 */
[----:B----4-:R-:W-:Y:S01]  /*00b0*/  IMAD.WIDE R2, R7, 0x4, R2 ;  /* 0x0000000407027825 */ /* 0x010fe200078e0202 */
[----:B------:R-:W-:-:S04]  /*00c0*/  LEA.HI R6, R6, R7, RZ, 0x8 ;  /* 0x0000000706067211 */ /* 0x000fc800078f40ff */
[----:B------:R-:W-:-:S04]  /*00d0*/  SHF.R.S32.HI R6, RZ, 0x8, R6 ;  /* 0x00000008ff067819 */ /* 0x000fc80000011406 */
[----:B------:R-:W-:-:S04]  /*00e0*/  LEA.HI R0, R6, R6, RZ, 0x6 ;  /* 0x0000000606007211 */ /* 0x000fc800078f30ff */
[----:B------:R-:W-:-:S05]  /*00f0*/  LOP3.LUT R9, R0, 0xffffffc0, RZ, 0xc0, !PT ;  /* 0xffffffc000097812 */ /* 0x000fca00078ec0ff */
[----:B------:R-:W-:Y:S02]  /*0100*/  IMAD.IADD R9, R6, 0x1, -R9 ;  /* 0x0000000106097824 */ /* 0x000fe400078e0a09 */
[----:B------:R-:W3:Y:S02]  /*0110*/  LDG.E.64 R6, desc[UR4][R2.64] ;  /* 0x0000000402067981 */ /* 0x000ee4000c1e1b00 */
[----:B--2---:R-:W-:-:S06]  /*0120*/  IMAD.WIDE R4, R9, 0x4, R4 ;  /* 0x0000000409047825 */ /* 0x004fcc00078e0204 */
[----:B------:R-:W3:Y:S02]  /*0130*/  LDG.E.EL R4, desc[UR4][R4.64] ;  /* 0x0000000404047981 */ /* 0x000ee4000c2e1900 */
[CC--:B---3--:R-:W-:Y:S02]  /*0140*/  FSETP.GT.AND P0, PT, R6.reuse, -R4.reuse, PT ;  /* 0x800000040600720b */ /* 0x0c8fe40003f04000 */
[C---:B------:R-:W-:Y:S01]  /*0150*/  FSETP.GT.AND P1, PT, R7.reuse, -R4, PT ;  /* 0x800000040700720b */ /* 0x040fe20003f24000 */
[--C-:B------:R-:W-:Y:S01]  /*0160*/  FADD R6, R6, R4.reuse ;  /* 0x0000000406067221 */ /* 0x100fe20000000000 */
[----:B------:R-:W-:-:S09]  /*0170*/  FADD R7, R7, R4 ;  /* 0x0000000407077221 */ /* 0x000fd20000000000 */
[----:B------:R-:W-:Y:S02]  /*0180*/  @!P0 FMUL R6, R6, 0.20000000298023223877 ;  /* 0x3e4ccccd06068820 */ /* 0x000fe40000400000 */
[----:B------:R-:W-:-:S05]  /*0190*/  @!P1 FMUL R7, R7, 0.20000000298023223877 ;  /* 0x3e4ccccd07079820 */ /* 0x000fca0000400000 */
[----:B------:R-:W-:Y:S01]  /*01a0*/  STG.E.64 desc[UR4][R2.64], R6 ;  /* 0x0000000602007986 */ /* 0x000fe2000c101b04 */
[----:B------:R-:W-:Y:S05]  /*01b0*/  EXIT ;  /* 0x000000000000794d */ /* 0x000fea0003800000 */
.L_x_0:
[----:B------:R-:W-:-:S00]  /*01c0*/  BRA `(.L_x_0) ;  /* 0xfffffffc00fc7947 */ /* 0x000fc0000383ffff */
[----:B------:R-:W-:-:S00]  /*01d0*/  NOP ;  /* 0x0000000000007918 */ /* 0x000fc00000000000 */
        /* <DEDUP_REMOVED lines=10> */
.L_x_1:


//--------------------- .nv.constant0.triton_poi_fused_convolution_leaky_relu_13 --------------------------
	.section	.nv.constant0.triton_poi_fused_convolution_leaky_relu_13,"a",@progbits
	.sectionflags	@""
	.align	4
.nv.constant0.triton_poi_fused_convolution_leaky_relu_13:
	.zero		548
